	.headerflags	@"EF_CUDA_TEXMODE_UNIFIED EF_CUDA_64BIT_ADDRESS EF_CUDA_ACCELERATORS EF_CUDA_SM90 EF_CUDA_VIRTUAL_SM(EF_CUDA_SM90)"
	.elftype	@"ET_EXEC"


//--------------------- .nv.info                  --------------------------
	.section	.nv.info,"",@"SHT_CUDA_INFO"
	.align	4


	//----- nvinfo : EIATTR_REGCOUNT
	.align		4
        /*0000*/ 	.byte	0x04, 0x2f
        /*0002*/ 	.short	(.L_3 - .L_2)
	.align		4
.L_2:
        /*0004*/ 	.word	index@(triton_poi_fused__native_batch_norm_legit_no_training_15)
        /*0008*/ 	.word	0x00000012


	//----- nvinfo : EIATTR_MIN_STACK_SIZE
	.align		4
.L_3:
        /*000c*/ 	.byte	0x04, 0x12
        /*000e*/ 	.short	(.L_5 - .L_4)
	.align		4
.L_4:
        /*0010*/ 	.word	index@(triton_poi_fused__native_batch_norm_legit_no_training_15)
        /*0014*/ 	.word	0x00000000


	//----- nvinfo : EIATTR_FRAME_SIZE
	.align		4
.L_5:
        /*0018*/ 	.byte	0x04, 0x11
        /*001a*/ 	.short	(.L_7 - .L_6)
	.align		4
.L_6:
        /*001c*/ 	.word	index@(triton_poi_fused__native_batch_norm_legit_no_training_15)
        /*0020*/ 	.word	0x00000000


	//----- nvinfo : EIATTR_MIN_STACK_SIZE
	.align		4
.L_7:
        /*0024*/ 	.byte	0x04, 0x12
        /*0026*/ 	.short	(.L_9 - .L_8)
	.align		4
.L_8:
        /*0028*/ 	.word	index@(triton_poi_fused__native_batch_norm_legit_no_training_15)
        /*002c*/ 	.word	0x00000000
.L_9:


//--------------------- .nv.info.triton_poi_fused__native_batch_norm_legit_no_training_15 --------------------------
	.section	.nv.info.triton_poi_fused__native_batch_norm_legit_no_training_15,"",@"SHT_CUDA_INFO"
	.sectionflags	@""
	.align	4


	//----- nvinfo : EIATTR_CUDA_API_VERSION
	.align		4
        /*0000*/ 	.byte	0x04, 0x37
        /*0002*/ 	.short	(.L_11 - .L_10)
.L_10:
        /*0004*/ 	.word	0x0000007c


	//----- nvinfo : EIATTR_KPARAM_INFO
	.align		4
.L_11:
        /*0008*/ 	.byte	0x04, 0x17
        /*000a*/ 	.short	(.L_13 - .L_12)
.L_12:
        /*000c*/ 	.word	0x00000000
        /*0010*/ 	.short	0x0006
        /*0012*/ 	.short	0x0030
        /*0014*/ 	.byte	0x00, 0xf0, 0x11, 0x00


	//----- nvinfo : EIATTR_KPARAM_INFO
	.align		4
.L_13:
        /*0018*/ 	.byte	0x04, 0x17
        /*001a*/ 	.short	(.L_15 - .L_14)
.L_14:
        /*001c*/ 	.word	0x00000000
        /*0020*/ 	.short	0x0005
        /*0022*/ 	.short	0x0028
        /*0024*/ 	.byte	0x00, 0xf4, 0x21, 0x00


	//----- nvinfo : EIATTR_KPARAM_INFO
	.align		4
.L_15:
        /*0028*/ 	.byte	0x04, 0x17
        /*002a*/ 	.short	(.L_17 - .L_16)
.L_16:
        /*002c*/ 	.word	0x00000000
        /*0030*/ 	.short	0x0004
        /*0032*/ 	.short	0x0020
        /*0034*/ 	.byte	0x00, 0xf4, 0x21, 0x00


	//----- nvinfo : EIATTR_KPARAM_INFO
	.align		4
.L_17:
        /*0038*/ 	.byte	0x04, 0x17
        /*003a*/ 	.short	(.L_19 - .L_18)
.L_18:
        /*003c*/ 	.word	0x00000000
        /*0040*/ 	.short	0x0003
        /*0042*/ 	.short	0x0018
        /*0044*/ 	.byte	0x00, 0xf4, 0x21, 0x00


	//----- nvinfo : EIATTR_KPARAM_INFO
	.align		4
.L_19:
        /*0048*/ 	.byte	0x04, 0x17
        /*004a*/ 	.short	(.L_21 - .L_20)
.L_20:
        /*004c*/ 	.word	0x00000000
        /*0050*/ 	.short	0x0002
        /*0052*/ 	.short	0x0010
        /*0054*/ 	.byte	0x00, 0xf4, 0x21, 0x00


	//----- nvinfo : EIATTR_KPARAM_INFO
	.align		4
.L_21:
        /*0058*/ 	.byte	0x04, 0x17
        /*005a*/ 	.short	(.L_23 - .L_22)
.L_22:
        /*005c*/ 	.word	0x00000000
        /*0060*/ 	.short	0x0001
        /*0062*/ 	.short	0x0008
        /*0064*/ 	.byte	0x00, 0xf4, 0x21, 0x00


	//----- nvinfo : EIATTR_KPARAM_INFO
	.align		4
.L_23:
        /*0068*/ 	.byte	0x04, 0x17
        /*006a*/ 	.short	(.L_25 - .L_24)
.L_24:
        /*006c*/ 	.word	0x00000000
        /*0070*/ 	.short	0x0000
        /*0072*/ 	.short	0x0000
        /*0074*/ 	.byte	0x00, 0xf4, 0x21, 0x00


	//----- nvinfo : EIATTR_SPARSE_MMA_MASK
	.align		4
.L_25:
        /*0078*/ 	.byte	0x03, 0x50
        /*007a*/ 	.short	0x0000


	//----- nvinfo : EIATTR_MAXREG_COUNT
	.align		4
        /*007c*/ 	.byte	0x03, 0x1b
        /*007e*/ 	.short	0x00ff


	//----- nvinfo : EIATTR_EXIT_INSTR_OFFSETS
	.align		4
        /*0080*/ 	.byte	0x04, 0x1c
        /*0082*/ 	.short	(.L_27 - .L_26)


	//   ....[0]....
.L_26:
        /*0084*/ 	.word	0x00000390


	//----- nvinfo : EIATTR_REQNTID
	.align		4
.L_27:
        /*0088*/ 	.byte	0x04, 0x10
        /*008a*/ 	.short	(.L_29 - .L_28)
.L_28:
        /*008c*/ 	.word	0x00000080
        /*0090*/ 	.word	0x00000001
        /*0094*/ 	.word	0x00000001


	//----- nvinfo : EIATTR_CBANK_PARAM_SIZE
	.align		4
.L_29:
        /*0098*/ 	.byte	0x03, 0x19
        /*009a*/ 	.short	0x0034


	//----- nvinfo : EIATTR_PARAM_CBANK
	.align		4
        /*009c*/ 	.byte	0x04, 0x0a
        /*009e*/ 	.short	(.L_31 - .L_30)
	.align		4
.L_30:
        /*00a0*/ 	.word	index@(.nv.constant0.triton_poi_fused__native_batch_norm_legit_no_training_15)
        /*00a4*/ 	.short	0x0210
        /*00a6*/ 	.short	0x0034


	//----- nvinfo : EIATTR_SW_WAR
	.align		4
.L_31:
        /*00a8*/ 	.byte	0x04, 0x36
        /*00aa*/ 	.short	(.L_33 - .L_32)
.L_32:
        /*00ac*/ 	.word	0x00000008
.L_33:


//--------------------- .nv.callgraph             --------------------------
	.section	.nv.callgraph,"",@"SHT_CUDA_CALLGRAPH"
	.align	4
	.sectionentsize	8
	.align		4
        /*0000*/ 	.word	0x00000000
	.align		4
        /*0004*/ 	.word	0xffffffff
	.align		4
        /*0008*/ 	.word	0x00000000
	.align		4
        /*000c*/ 	.word	0xfffffffe
	.align		4
        /*0010*/ 	.word	0x00000000
	.align		4
        /*0014*/ 	.word	0xfffffffd
	.align		4
        /*0018*/ 	.word	0x00000000
	.align		4
        /*001c*/ 	.word	0xfffffffc


//--------------------- .nv.constant4             --------------------------
	.section	.nv.constant4,"a",@progbits
	.align	8
	.align		8
.nv.constant4:
        /*0000*/ 	.dword	_$_str
	.align		8
        /*0008*/ 	.dword	_$_str_$_2


//--------------------- .text.triton_poi_fused__native_batch_norm_legit_no_training_15 --------------------------
	.section	.text.triton_poi_fused__native_batch_norm_legit_no_training_15,"ax",@progbits
	.align	128
        .global         triton_poi_fused__native_batch_norm_legit_no_training_15
        .type           triton_poi_fused__native_batch_norm_legit_no_training_15,@function
        .size           triton_poi_fused__native_batch_norm_legit_no_training_15,(.L_x_1 - triton_poi_fused__native_batch_norm_legit_no_training_15)
        .other          triton_poi_fused__native_batch_norm_legit_no_training_15,@"STO_CUDA_ENTRY STV_DEFAULT"
triton_poi_fused__native_batch_norm_legit_no_training_15:
.text.triton_poi_fused__native_batch_norm_legit_no_training_15:
[----:B------:R-:W-:Y:S01]  /*0000*/  LDC R1, c[0x0][0x28] ;  /* 0x00000a00ff017b82 */ /* 0x000fe20000000800 */
[----:B------:R-:W1:Y:S07]  /*0010*/  S2R R0, SR_TID.X ;  /* 0x0000000000007919 */ /* 0x000e6e0000002100 */
[----:B------:R-:W2:Y:S01]  /*0020*/  LDC.64 R2, c[0x0][0x220] ;  /* 0x00008800ff027b82 */ /* 0x000ea20000000a00 */
[----:B------:R-:W-:Y:S01]  /*0030*/  ULDC.64 UR4, c[0x0][0x208] ;  /* 0x0000820000047ab9 */ /* 0x000fe20000000a00 */
[----:B------:R-:W3:Y:S06]  /*0040*/  S2R R7, SR_CTAID.X ;  /* 0x0000000000077919 */ /* 0x000eec0000002500 */
[----:B------:R-:W4:Y:S08]  /*0050*/  LDC.64 R8, c[0x0][0x228] ;  /* 0x00008a00ff087b82 */ /* 0x000f300000000a00 */
[----:B------:R-:W5:Y:S01]  /*0060*/  LDC.64 R10, c[0x0][0x230] ;  /* 0x00008c00ff0a7b82 */ /* 0x000f620000000a00 */
[----:B-1----:R-:W-:-:S02]  /*0070*/  SHF.L.U32 R0, R0, 0x1, RZ ;  /* 0x0000000100007819 */ /* 0x002fc400000006ff */
[----:B---3--:R-:W-:Y:S02]  /*0080*/  SHF.R.S32.HI R5, RZ, 0x17, R7 ;  /* 0x00000017ff057819 */ /* 0x008fe40000011407 */
[----:B------:R-:W-:Y:S02]  /*0090*/  LOP3.LUT R0, R0, 0xfe, RZ, 0xc0, !PT ;  /* 0x000000fe00007812 */ /* 0x000fe400078ec0ff */
[----:B------:R-:W-:Y:S02]  /*00a0*/  SGXT R5, R5, 0x1 ;  /* 0x000000010505781a */ /* 0x000fe40000000200 */
[----:B------:R-:W-:Y:S02]  /*00b0*/  LEA R0, R7, R0, 0x8 ;  /* 0x0000000007007211 */ /* 0x000fe400078e40ff */
[----:B------:R-:W1:Y:S02]  /*00c0*/  LDC.64 R6, c[0x0][0x218] ;  /* 0x00008600ff067b82 */ /* 0x000e640000000a00 */
[----:B------:R-:W-:-:S04]  /*00d0*/  LEA.HI R5, R5, R0, RZ, 0x6 ;  /* 0x0000000005057211 */ /* 0x000fc800078f30ff */
[----:B------:R-:W-:-:S04]  /*00e0*/  LOP3.LUT R5, R5, 0xffffffc0, RZ, 0xc0, !PT ;  /* 0xffffffc005057812 */ /* 0x000fc800078ec0ff */
[----:B------:R-:W-:Y:S02]  /*00f0*/  IADD3 R13, R0, -R5, RZ ;  /* 0x80000005000d7210 */ /* 0x000fe40007ffe0ff */
[----:B------:R-:W3:Y:S03]  /*0100*/  LDC.64 R4, c[0x0][0x210] ;  /* 0x00008400ff047b82 */ /* 0x000ee60000000a00 */
[----:B--2---:R-:W-:-:S06]  /*0110*/  IMAD.WIDE R2, R13, 0x4, R2 ;  /* 0x000000040d027825 */ /* 0x004fcc00078e0202 */
[----:B------:R-:W2:Y:S01]  /*0120*/  LDG.E.EL.64 R2, desc[UR4][R2.64] ;  /* 0x0000000402027981 */ /* 0x000ea2000c2e1b00 */
[----:B-1----:R-:W-:-:S06]  /*0130*/  IMAD.WIDE R6, R13, 0x4, R6 ;  /* 0x000000040d067825 */ /* 0x002fcc00078e0206 */
[----:B------:R-:W2:Y:S01]  /*0140*/  LDG.E.EL.64 R6, desc[UR4][R6.64] ;  /* 0x0000000406067981 */ /* 0x000ea2000c2e1b00 */
[----:B---3--:R-:W-:-:S06]  /*0150*/  IMAD.WIDE R4, R0, 0x4, R4 ;  /* 0x0000000400047825 */ /* 0x008fcc00078e0204 */
[----:B------:R-:W3:Y:S01]  /*0160*/  LDG.E.64 R4, desc[UR4][R4.64] ;  /* 0x0000000404047981 */ /* 0x000ee2000c1e1b00 */
[----:B----4-:R-:W-:-:S04]  /*0170*/  IMAD.WIDE R8, R13, 0x4, R8 ;  /* 0x000000040d087825 */ /* 0x010fc800078e0208 */
[----:B-----5:R-:W-:Y:S02]  /*0180*/  IMAD.WIDE R10, R13, 0x4, R10 ;  /* 0x000000040d0a7825 */ /* 0x020fe400078e020a */
[----:B------:R-:W4:Y:S04]  /*0190*/  LDG.E.EL.64 R8, desc[UR4][R8.64] ;  /* 0x0000000408087981 */ /* 0x000f28000c2e1b00 */
[----:B------:R-:W4:Y:S01]  /*01a0*/  LDG.E.EL.64 R10, desc[UR4][R10.64] ;  /* 0x000000040a0a7981 */ /* 0x000f22000c2e1b00 */
[----:B------:R-:W-:Y:S01]  /*01b0*/  HFMA2.MMA R15, -RZ, RZ, 1.625, 0 ;  /* 0x3e800000ff0f7435 */ /* 0x000fe200000001ff */
[----:B--2---:R-:W-:Y:S01]  /*01c0*/  FADD R2, R2, 9.9999997473787516356e-06 ;  /* 0x3727c5ac02027421 */ /* 0x004fe20000000000 */
[----:B------:R-:W-:-:S03]  /*01d0*/  FADD R12, R3, 9.9999997473787516356e-06 ;  /* 0x3727c5ac030c7421 */ /* 0x000fc60000000000 */
[----:B------:R1:W2:Y:S08]  /*01e0*/  MUFU.SQRT R13, R2 ;  /* 0x00000002000d7308 */ /* 0x0002b00000002000 */
[----:B------:R-:W5:Y:S01]  /*01f0*/  MUFU.SQRT R14, R12 ;  /* 0x0000000c000e7308 */ /* 0x000f620000002000 */
[----:B-1----:R-:W1:Y:S01]  /*0200*/  LDC.64 R2, c[0x0][0x238] ;  /* 0x00008e00ff027b82 */ /* 0x002e620000000a00 */
[----:B--2---:R-:W-:-:S02]  /*0210*/  FSETP.GT.AND P0, PT, R13, 8.50705917302346158658e+37, PT ;  /* 0x7e8000000d00780b */ /* 0x004fc40003f04000 */
[----:B------:R-:W-:Y:S02]  /*0220*/  FSETP.GEU.AND P2, PT, R13, 1.175494350822287508e-38, PT ;  /* 0x008000000d00780b */ /* 0x000fe40003f4e000 */
[C---:B-----5:R-:W-:Y:S02]  /*0230*/  FSETP.GT.AND P1, PT, R14.reuse, 8.50705917302346158658e+37, PT ;  /* 0x7e8000000e00780b */ /* 0x060fe40003f24000 */
[----:B------:R-:W-:-:S07]  /*0240*/  FSETP.GEU.AND P3, PT, R14, 1.175494350822287508e-38, PT ;  /* 0x008000000e00780b */ /* 0x000fce0003f6e000 */
[----:B------:R-:W-:-:S04]  /*0250*/  @P0 FMUL R13, R13, 0.25 ;  /* 0x3e8000000d0d0820 */ /* 0x000fc80000400000 */
[----:B------:R-:W-:Y:S01]  /*0260*/  @!P2 FMUL R13, R13, 16777216 ;  /* 0x4b8000000d0da820 */ /* 0x000fe20000400000 */
[----:B------:R-:W-:-:S04]  /*0270*/  @P1 FMUL R14, R14, 0.25 ;  /* 0x3e8000000e0e1820 */ /* 0x000fc80000400000 */
[----:B------:R-:W-:Y:S01]  /*0280*/  @!P3 FMUL R14, R14, 16777216 ;  /* 0x4b8000000e0eb820 */ /* 0x000fe20000400000 */
[----:B------:R-:W2:Y:S01]  /*0290*/  MUFU.RCP R13, R13 ;  /* 0x0000000d000d7308 */ /* 0x000ea20000001000 */
[----:B------:R-:W-:-:S07]  /*02a0*/  FSEL R12, R15, 1, P0 ;  /* 0x3f8000000f0c7808 */ /* 0x000fce0000000000 */
[----:B------:R-:W5:Y:S01]  /*02b0*/  MUFU.RCP R14, R14 ;  /* 0x0000000e000e7308 */ /* 0x000f620000001000 */
[----:B------:R-:W-:Y:S01]  /*02c0*/  FSEL R15, R15, 1, P1 ;  /* 0x3f8000000f0f7808 */ /* 0x000fe20000800000 */
[----:B------:R-:W-:Y:S01]  /*02d0*/  @!P2 FMUL R12, R12, 16777216 ;  /* 0x4b8000000c0ca820 */ /* 0x000fe20000400000 */
[----:B---3--:R-:W-:-:S03]  /*02e0*/  FADD R4, R4, -R6 ;  /* 0x8000000604047221 */ /* 0x008fc60000000000 */
[----:B------:R-:W-:Y:S01]  /*02f0*/  @!P3 FMUL R15, R15, 16777216 ;  /* 0x4b8000000f0fb820 */ /* 0x000fe20000400000 */
[----:B------:R-:W-:Y:S01]  /*0300*/  FADD R5, R5, -R7 ;  /* 0x8000000705057221 */ /* 0x000fe20000000000 */
[----:B--2---:R-:W-:Y:S02]  /*0310*/  FMUL R13, R13, R12 ;  /* 0x0000000c0d0d7220 */ /* 0x004fe40000400000 */
[----:B-----5:R-:W-:Y:S02]  /*0320*/  FMUL R6, R14, R15 ;  /* 0x0000000f0e067220 */ /* 0x020fe40000400000 */
[----:B------:R-:W-:Y:S02]  /*0330*/  FMUL R13, R4, R13 ;  /* 0x0000000d040d7220 */ /* 0x000fe40000400000 */
[----:B------:R-:W-:Y:S01]  /*0340*/  FMUL R6, R5, R6 ;  /* 0x0000000605067220 */ /* 0x000fe20000400000 */
[----:B-1----:R-:W-:-:S04]  /*0350*/  IMAD.WIDE R2, R0, 0x4, R2 ;  /* 0x0000000400027825 */ /* 0x002fc800078e0202 */
[----:B----4-:R-:W-:Y:S01]  /*0360*/  FFMA R8, R8, R13, R10 ;  /* 0x0000000d08087223 */ /* 0x010fe2000000000a */
[----:B------:R-:W-:-:S05]  /*0370*/  FFMA R9, R9, R6, R11 ;  /* 0x0000000609097223 */ /* 0x000fca000000000b */
[----:B------:R-:W-:Y:S01]  /*0380*/  STG.E.64 desc[UR4][R2.64], R8 ;  /* 0x0000000802007986 */ /* 0x000fe2000c101b04 */
[----:B------:R-:W-:Y:S05]  /*0390*/  EXIT ;  /* 0x000000000000794d */ /* 0x000fea0003800000 */
.L_x_0:
[----:B------:R-:W-:-:S00]  /*03a0*/  BRA `(.L_x_0) ;  /* 0xfffffffc00fc7947 */ /* 0x000fc0000383ffff */
[----:B------:R-:W-:-:S00]  /*03b0*/  NOP ;  /* 0x0000000000007918 */ /* 0x000fc00000000000 */
        /* <DEDUP_REMOVED lines=12> */
.L_x_1:


//--------------------- .nv.global.init           --------------------------
	.section	.nv.global.init,"aw",@progbits
.nv.global.init:
	.type		_$_str,@object
	.size		_$_str,(_$_str_$_2 - _$_str)
_$_str:
        /*0000*/ 	.byte	0x5f, 0x5f, 0x43, 0x55, 0x44, 0x41, 0x5f, 0x46, 0x54, 0x5a, 0x00
	.type		_$_str_$_2,@object
	.size		_$_str_$_2,(.L_1 - _$_str_$_2)
_$_str_$_2:
        /*000b*/ 	.byte	0x5f, 0x5f, 0x43, 0x55, 0x44, 0x41, 0x5f, 0x50, 0x52, 0x45, 0x43, 0x5f, 0x53, 0x51, 0x52, 0x54
        /*001b*/ 	.byte	0x00
.L_1:


//--------------------- .nv.constant0.triton_poi_fused__native_batch_norm_legit_no_training_15 --------------------------
	.section	.nv.constant0.triton_poi_fused__native_batch_norm_legit_no_training_15,"a",@progbits
	.sectionflags	@""
	.align	4
.nv.constant0.triton_poi_fused__native_batch_norm_legit_no_training_15:
	.zero		580
